	.headerflags	@"EF_CUDA_TEXMODE_UNIFIED EF_CUDA_64BIT_ADDRESS EF_CUDA_ACCELERATORS EF_CUDA_SM90 EF_CUDA_VIRTUAL_SM(EF_CUDA_SM90)"
	.elftype	@"ET_EXEC"


//--------------------- .nv.info                  --------------------------
	.section	.nv.info,"",@"SHT_CUDA_INFO"
	.align	4


	//----- nvinfo : EIATTR_REGCOUNT
	.align		4
        /*0000*/ 	.byte	0x04, 0x2f
        /*0002*/ 	.short	(.L_3 - .L_2)
	.align		4
.L_2:
        /*0004*/ 	.word	index@(triton_poi_fused__native_batch_norm_legit_no_training_add_convolution_elu_6)
        /*0008*/ 	.word	0x00000018


	//----- nvinfo : EIATTR_MIN_STACK_SIZE
	.align		4
.L_3:
        /*000c*/ 	.byte	0x04, 0x12
        /*000e*/ 	.short	(.L_5 - .L_4)
	.align		4
.L_4:
        /*0010*/ 	.word	index@(triton_poi_fused__native_batch_norm_legit_no_training_add_convolution_elu_6)
        /*0014*/ 	.word	0x00000000


	//----- nvinfo : EIATTR_FRAME_SIZE
	.align		4
.L_5:
        /*0018*/ 	.byte	0x04, 0x11
        /*001a*/ 	.short	(.L_7 - .L_6)
	.align		4
.L_6:
        /*001c*/ 	.word	index@(triton_poi_fused__native_batch_norm_legit_no_training_add_convolution_elu_6)
        /*0020*/ 	.word	0x00000000


	//----- nvinfo : EIATTR_MIN_STACK_SIZE
	.align		4
.L_7:
        /*0024*/ 	.byte	0x04, 0x12
        /*0026*/ 	.short	(.L_9 - .L_8)
	.align		4
.L_8:
        /*0028*/ 	.word	index@(triton_poi_fused__native_batch_norm_legit_no_training_add_convolution_elu_6)
        /*002c*/ 	.word	0x00000000
.L_9:


//--------------------- .nv.info.triton_poi_fused__native_batch_norm_legit_no_training_add_convolution_elu_6 --------------------------
	.section	.nv.info.triton_poi_fused__native_batch_norm_legit_no_training_add_convolution_elu_6,"",@"SHT_CUDA_INFO"
	.sectionflags	@""
	.align	4


	//----- nvinfo : EIATTR_CUDA_API_VERSION
	.align		4
        /*0000*/ 	.byte	0x04, 0x37
        /*0002*/ 	.short	(.L_11 - .L_10)
.L_10:
        /*0004*/ 	.word	0x0000007c


	//----- nvinfo : EIATTR_KPARAM_INFO
	.align		4
.L_11:
        /*0008*/ 	.byte	0x04, 0x17
        /*000a*/ 	.short	(.L_13 - .L_12)
.L_12:
        /*000c*/ 	.word	0x00000000
        /*0010*/ 	.short	0x0008
        /*0012*/ 	.short	0x0040
        /*0014*/ 	.byte	0x00, 0xf0, 0x11, 0x00


	//----- nvinfo : EIATTR_KPARAM_INFO
	.align		4
.L_13:
        /*0018*/ 	.byte	0x04, 0x17
        /*001a*/ 	.short	(.L_15 - .L_14)
.L_14:
        /*001c*/ 	.word	0x00000000
        /*0020*/ 	.short	0x0007
        /*0022*/ 	.short	0x0038
        /*0024*/ 	.byte	0x00, 0xf4, 0x21, 0x00


	//----- nvinfo : EIATTR_KPARAM_INFO
	.align		4
.L_15:
        /*0028*/ 	.byte	0x04, 0x17
        /*002a*/ 	.short	(.L_17 - .L_16)
.L_16:
        /*002c*/ 	.word	0x00000000
        /*0030*/ 	.short	0x0006
        /*0032*/ 	.short	0x0030
        /*0034*/ 	.byte	0x00, 0xf4, 0x21, 0x00


	//----- nvinfo : EIATTR_KPARAM_INFO
	.align		4
.L_17:
        /*0038*/ 	.byte	0x04, 0x17
        /*003a*/ 	.short	(.L_19 - .L_18)
.L_18:
        /*003c*/ 	.word	0x00000000
        /*0040*/ 	.short	0x0005
        /*0042*/ 	.short	0x0028
        /*0044*/ 	.byte	0x00, 0xf4, 0x21, 0x00


	//----- nvinfo : EIATTR_KPARAM_INFO
	.align		4
.L_19:
        /*0048*/ 	.byte	0x04, 0x17
        /*004a*/ 	.short	(.L_21 - .L_20)
.L_20:
        /*004c*/ 	.word	0x00000000
        /*0050*/ 	.short	0x0004
        /*0052*/ 	.short	0x0020
        /*0054*/ 	.byte	0x00, 0xf4, 0x21, 0x00


	//----- nvinfo : EIATTR_KPARAM_INFO
	.align		4
.L_21:
        /*0058*/ 	.byte	0x04, 0x17
        /*005a*/ 	.short	(.L_23 - .L_22)
.L_22:
        /*005c*/ 	.word	0x00000000
        /*0060*/ 	.short	0x0003
        /*0062*/ 	.short	0x0018
        /*0064*/ 	.byte	0x00, 0xf4, 0x21, 0x00


	//----- nvinfo : EIATTR_KPARAM_INFO
	.align		4
.L_23:
        /*0068*/ 	.byte	0x04, 0x17
        /*006a*/ 	.short	(.L_25 - .L_24)
.L_24:
        /*006c*/ 	.word	0x00000000
        /*0070*/ 	.short	0x0002
        /*0072*/ 	.short	0x0010
        /*0074*/ 	.byte	0x00, 0xf4, 0x21, 0x00


	//----- nvinfo : EIATTR_KPARAM_INFO
	.align		4
.L_25:
        /*0078*/ 	.byte	0x04, 0x17
        /*007a*/ 	.short	(.L_27 - .L_26)
.L_26:
        /*007c*/ 	.word	0x00000000
        /*0080*/ 	.short	0x0001
        /*0082*/ 	.short	0x0008
        /*0084*/ 	.byte	0x00, 0xf4, 0x21, 0x00


	//----- nvinfo : EIATTR_KPARAM_INFO
	.align		4
.L_27:
        /*0088*/ 	.byte	0x04, 0x17
        /*008a*/ 	.short	(.L_29 - .L_28)
.L_28:
        /*008c*/ 	.word	0x00000000
        /*0090*/ 	.short	0x0000
        /*0092*/ 	.short	0x0000
        /*0094*/ 	.byte	0x00, 0xf4, 0x21, 0x00


	//----- nvinfo : EIATTR_SPARSE_MMA_MASK
	.align		4
.L_29:
        /*0098*/ 	.byte	0x03, 0x50
        /*009a*/ 	.short	0x0000


	//----- nvinfo : EIATTR_MAXREG_COUNT
	.align		4
        /*009c*/ 	.byte	0x03, 0x1b
        /*009e*/ 	.short	0x00ff


	//----- nvinfo : EIATTR_EXIT_INSTR_OFFSETS
	.align		4
        /*00a0*/ 	.byte	0x04, 0x1c
        /*00a2*/ 	.short	(.L_31 - .L_30)


	//   ....[0]....
.L_30:
        /*00a4*/ 	.word	0x00000560


	//   ....[1]....
        /*00a8*/ 	.word	0x00000580


	//----- nvinfo : EIATTR_REQNTID
	.align		4
.L_31:
        /*00ac*/ 	.byte	0x04, 0x10
        /*00ae*/ 	.short	(.L_33 - .L_32)
.L_32:
        /*00b0*/ 	.word	0x00000080
        /*00b4*/ 	.word	0x00000001
        /*00b8*/ 	.word	0x00000001


	//----- nvinfo : EIATTR_CBANK_PARAM_SIZE
	.align		4
.L_33:
        /*00bc*/ 	.byte	0x03, 0x19
        /*00be*/ 	.short	0x0044


	//----- nvinfo : EIATTR_PARAM_CBANK
	.align		4
        /*00c0*/ 	.byte	0x04, 0x0a
        /*00c2*/ 	.short	(.L_35 - .L_34)
	.align		4
.L_34:
        /*00c4*/ 	.word	index@(.nv.constant0.triton_poi_fused__native_batch_norm_legit_no_training_add_convolution_elu_6)
        /*00c8*/ 	.short	0x0210
        /*00ca*/ 	.short	0x0044


	//----- nvinfo : EIATTR_SW_WAR
	.align		4
.L_35:
        /*00cc*/ 	.byte	0x04, 0x36
        /*00ce*/ 	.short	(.L_37 - .L_36)
.L_36:
        /*00d0*/ 	.word	0x00000008
.L_37:


//--------------------- .nv.callgraph             --------------------------
	.section	.nv.callgraph,"",@"SHT_CUDA_CALLGRAPH"
	.align	4
	.sectionentsize	8
	.align		4
        /*0000*/ 	.word	0x00000000
	.align		4
        /*0004*/ 	.word	0xffffffff
	.align		4
        /*0008*/ 	.word	0x00000000
	.align		4
        /*000c*/ 	.word	0xfffffffe
	.align		4
        /*0010*/ 	.word	0x00000000
	.align		4
        /*0014*/ 	.word	0xfffffffd
	.align		4
        /*0018*/ 	.word	0x00000000
	.align		4
        /*001c*/ 	.word	0xfffffffc


//--------------------- .nv.constant4             --------------------------
	.section	.nv.constant4,"a",@progbits
	.align	8
	.align		8
.nv.constant4:
        /*0000*/ 	.dword	_$_str
	.align		8
        /*0008*/ 	.dword	_$_str_$_2


//--------------------- .text.triton_poi_fused__native_batch_norm_legit_no_training_add_convolution_elu_6 --------------------------
	.section	.text.triton_poi_fused__native_batch_norm_legit_no_training_add_convolution_elu_6,"ax",@progbits
	.align	128
        .global         triton_poi_fused__native_batch_norm_legit_no_training_add_convolution_elu_6
        .type           triton_poi_fused__native_batch_norm_legit_no_training_add_convolution_elu_6,@function
        .size           triton_poi_fused__native_batch_norm_legit_no_training_add_convolution_elu_6,(.L_x_1 - triton_poi_fused__native_batch_norm_legit_no_training_add_convolution_elu_6)
        .other          triton_poi_fused__native_batch_norm_legit_no_training_add_convolution_elu_6,@"STO_CUDA_ENTRY STV_DEFAULT"
triton_poi_fused__native_batch_norm_legit_no_training_add_convolution_elu_6:
.text.triton_poi_fused__native_batch_norm_legit_no_training_add_convolution_elu_6:
[----:B------:R-:W0:Y:S01]  /*0000*/  LDC R1, c[0x0][0x28] ;  /* 0x00000a00ff017b82 */ /* 0x000e220000000800 */
[----:B------:R-:W1:Y:S07]  /*0010*/  S2R R0, SR_TID.X ;  /* 0x0000000000007919 */ /* 0x000e6e0000002100 */
[----:B------:R-:W2:Y:S01]  /*0020*/  LDC.64 R18, c[0x0][0x238] ;  /* 0x00008e00ff127b82 */ /* 0x000ea20000000a00 */
[----:B------:R-:W-:Y:S01]  /*0030*/  HFMA2.MMA R10, -RZ, RZ, 0, 0 ;  /* 0x00000000ff0a7435 */ /* 0x000fe200000001ff */
[----:B------:R-:W-:Y:S01]  /*0040*/  ULDC.64 UR4, c[0x0][0x208] ;  /* 0x0000820000047ab9 */ /* 0x000fe20000000a00 */
[----:B------:R-:W3:Y:S05]  /*0050*/  S2R R3, SR_CTAID.X ;  /* 0x0000000000037919 */ /* 0x000eea0000002500 */
[----:B------:R-:W4:Y:S08]  /*0060*/  LDC.64 R16, c[0x0][0x220] ;  /* 0x00008800ff107b82 */ /* 0x000f300000000a00 */
[----:B------:R-:W5:Y:S08]  /*0070*/  LDC.64 R14, c[0x0][0x228] ;  /* 0x00008a00ff0e7b82 */ /* 0x000f700000000a00 */
[----:B------:R-:W5:Y:S01]  /*0080*/  LDC.64 R6, c[0x0][0x230] ;  /* 0x00008c00ff067b82 */ /* 0x000f620000000a00 */
[----:B-1----:R-:W-:-:S07]  /*0090*/  LOP3.LUT R0, R0, 0x7f, RZ, 0xc0, !PT ;  /* 0x0000007f00007812 */ /* 0x002fce00078ec0ff */
[----:B------:R-:W1:Y:S01]  /*00a0*/  LDC.64 R8, c[0x0][0x240] ;  /* 0x00009000ff087b82 */ /* 0x000e620000000a00 */
[----:B---3--:R-:W-:-:S04]  /*00b0*/  LEA R0, R3, R0, 0x7 ;  /* 0x0000000003007211 */ /* 0x008fc800078e38ff */
[----:B------:R-:W-:-:S03]  /*00c0*/  SHF.R.S32.HI R3, RZ, 0x1f, R0 ;  /* 0x0000001fff037819 */ /* 0x000fc60000011400 */
[----:B------:R-:W3:Y:S01]  /*00d0*/  LDC.64 R4, c[0x0][0x248] ;  /* 0x00009200ff047b82 */ /* 0x000ee20000000a00 */
[----:B------:R-:W-:Y:S02]  /*00e0*/  ISETP.GE.AND P0, PT, R0, 0x400, PT ;  /* 0x000004000000780c */ /* 0x000fe40003f06270 */
[----:B------:R-:W-:-:S04]  /*00f0*/  LEA.HI R12, R3, R0, RZ, 0x8 ;  /* 0x00000000030c7211 */ /* 0x000fc800078f40ff */
[----:B------:R-:W-:Y:S01]  /*0100*/  LOP3.LUT R11, R12, 0xffffff00, RZ, 0xc0, !PT ;  /* 0xffffff000c0b7812 */ /* 0x000fe200078ec0ff */
[----:B------:R-:W1:Y:S03]  /*0110*/  LDC.64 R2, c[0x0][0x210] ;  /* 0x00008400ff027b82 */ /* 0x000e660000000a00 */
[----:B------:R-:W-:-:S05]  /*0120*/  IADD3 R11, R0, -R11, RZ ;  /* 0x8000000b000b7210 */ /* 0x000fca0007ffe0ff */
[----:B--2---:R-:W-:-:S05]  /*0130*/  IMAD.WIDE R18, R11, 0x4, R18 ;  /* 0x000000040b127825 */ /* 0x004fca00078e0212 */
[----:B------:R5:W2:Y:S01]  /*0140*/  @!P0 LDG.E.EL R10, desc[UR4][R18.64] ;  /* 0x00000004120a8981 */ /* 0x000aa2000c2e1900 */
[----:B------:R-:W-:Y:S02]  /*0150*/  SHF.R.S32.HI R20, RZ, 0x8, R12 ;  /* 0x00000008ff147819 */ /* 0x000fe4000001140c */
[----:B------:R-:W-:Y:S01]  /*0160*/  CS2R R12, SRZ ;  /* 0x00000000000c7805 */ /* 0x000fe2000001ff00 */
[----:B----4-:R-:W-:-:S04]  /*0170*/  IMAD.WIDE R16, R11, 0x4, R16 ;  /* 0x000000040b107825 */ /* 0x010fc800078e0210 */
[----:B------:R-:W-:Y:S01]  /*0180*/  IMAD R21, R20, 0x180, R11 ;  /* 0x0000018014157824 */ /* 0x000fe200078e020b */
[----:B------:R-:W4:Y:S01]  /*0190*/  @!P0 LDG.E.EL R12, desc[UR4][R16.64] ;  /* 0x00000004100c8981 */ /* 0x000f22000c2e1900 */
[----:B01----:R-:W-:-:S04]  /*01a0*/  IMAD.WIDE R2, R0, 0x4, R2 ;  /* 0x0000000400027825 */ /* 0x003fc800078e0202 */
[----:B-----5:R-:W-:Y:S01]  /*01b0*/  IMAD.WIDE R18, R21, 0x4, R14 ;  /* 0x0000000415127825 */ /* 0x020fe200078e020e */
[----:B------:R-:W-:Y:S01]  /*01c0*/  CS2R R14, SRZ ;  /* 0x00000000000e7805 */ /* 0x000fe2000001ff00 */
[----:B------:R-:W4:Y:S02]  /*01d0*/  @!P0 LDG.E R13, desc[UR4][R2.64] ;  /* 0x00000004020d8981 */ /* 0x000f24000c1e1900 */
[C---:B------:R-:W-:Y:S01]  /*01e0*/  IMAD.WIDE R6, R11.reuse, 0x4, R6 ;  /* 0x000000040b067825 */ /* 0x040fe200078e0206 */
[----:B------:R-:W-:Y:S02]  /*01f0*/  HFMA2.MMA R20, -RZ, RZ, 0, 0 ;  /* 0x00000000ff147435 */ /* 0x000fe400000001ff */
[----:B------:R-:W5:Y:S01]  /*0200*/  @!P0 LDG.E R15, desc[UR4][R18.64] ;  /* 0x00000004120f8981 */ /* 0x000f62000c1e1900 */
[----:B------:R-:W-:-:S03]  /*0210*/  IMAD.WIDE R8, R11, 0x4, R8 ;  /* 0x000000040b087825 */ /* 0x000fc600078e0208 */
[----:B------:R0:W5:Y:S01]  /*0220*/  @!P0 LDG.E.EL R14, desc[UR4][R6.64] ;  /* 0x00000004060e8981 */ /* 0x000162000c2e1900 */
[----:B---3--:R-:W-:Y:S01]  /*0230*/  IMAD.WIDE R4, R11, 0x4, R4 ;  /* 0x000000040b047825 */ /* 0x008fe200078e0204 */
[----:B------:R-:W-:-:S04]  /*0240*/  MOV R11, RZ ;  /* 0x000000ff000b7202 */ /* 0x000fc80000000f00 */
[----:B------:R-:W3:Y:S04]  /*0250*/  @!P0 LDG.E.EL R20, desc[UR4][R4.64] ;  /* 0x0000000404148981 */ /* 0x000ee8000c2e1900 */
[----:B------:R-:W3:Y:S01]  /*0260*/  @!P0 LDG.E.EL R11, desc[UR4][R8.64] ;  /* 0x00000004080b8981 */ /* 0x000ee2000c2e1900 */
[----:B0-----:R-:W-:Y:S01]  /*0270*/  MOV R7, 0x3e800000 ;  /* 0x3e80000000077802 */ /* 0x001fe20000000f00 */
[----:B--2---:R-:W-:-:S04]  /*0280*/  FADD R10, R10, 9.9999997473787516356e-05 ;  /* 0x38d1b7170a0a7421 */ /* 0x004fc80000000000 */
[----:B------:R-:W0:Y:S02]  /*0290*/  MUFU.SQRT R16, R10 ;  /* 0x0000000a00107308 */ /* 0x000e240000002000 */
[C---:B0-----:R-:W-:Y:S02]  /*02a0*/  FSETP.GT.AND P1, PT, R16.reuse, 8.50705917302346158658e+37, PT ;  /* 0x7e8000001000780b */ /* 0x041fe40003f24000 */
[----:B------:R-:W-:-:S11]  /*02b0*/  FSETP.GEU.AND P2, PT, R16, 1.175494350822287508e-38, PT ;  /* 0x008000001000780b */ /* 0x000fd60003f4e000 */
[----:B------:R-:W-:-:S04]  /*02c0*/  @P1 FMUL R16, R16, 0.25 ;  /* 0x3e80000010101820 */ /* 0x000fc80000400000 */
[----:B------:R-:W-:-:S06]  /*02d0*/  @!P2 FMUL R16, R16, 16777216 ;  /* 0x4b8000001010a820 */ /* 0x000fcc0000400000 */
[----:B------:R-:W0:Y:S01]  /*02e0*/  MUFU.RCP R16, R16 ;  /* 0x0000001000107308 */ /* 0x000e220000001000 */
[----:B------:R-:W-:Y:S01]  /*02f0*/  FSEL R7, R7, 1, P1 ;  /* 0x3f80000007077808 */ /* 0x000fe20000800000 */
[----:B----4-:R-:W-:-:S04]  /*0300*/  FADD R12, R12, R13 ;  /* 0x0000000d0c0c7221 */ /* 0x010fc80000000000 */
[----:B------:R-:W-:Y:S01]  /*0310*/  @!P2 FMUL R7, R7, 16777216 ;  /* 0x4b8000000707a820 */ /* 0x000fe20000400000 */
[----:B-----5:R-:W-:-:S04]  /*0320*/  FADD R15, R12, R15 ;  /* 0x0000000f0c0f7221 */ /* 0x020fc80000000000 */
[----:B------:R-:W-:Y:S01]  /*0330*/  FADD R14, R15, -R14 ;  /* 0x8000000e0f0e7221 */ /* 0x000fe20000000000 */
[----:B0-----:R-:W-:-:S04]  /*0340*/  FMUL R7, R16, R7 ;  /* 0x0000000710077220 */ /* 0x001fc80000400000 */
[----:B------:R-:W-:-:S04]  /*0350*/  FMUL R7, R14, R7 ;  /* 0x000000070e077220 */ /* 0x000fc80000400000 */
[----:B---3--:R-:W-:-:S04]  /*0360*/  FFMA R7, R7, R11, R20 ;  /* 0x0000000b07077223 */ /* 0x008fc80000000014 */
[----:B------:R-:W-:-:S06]  /*0370*/  FMUL R4, R7, 1.4426950216293334961 ;  /* 0x3fb8aa3b07047820 */ /* 0x000fcc0000400000 */
[----:B------:R-:W0:Y:S01]  /*0380*/  FRND R4, R4 ;  /* 0x0000000400047307 */ /* 0x000e220000201000 */
[----:B------:R-:W-:-:S05]  /*0390*/  FADD.FTZ R5, |R7|, -RZ ;  /* 0x800000ff07057221 */ /* 0x000fca0000010200 */
[----:B------:R-:W-:Y:S01]  /*03a0*/  FSETP.GEU.AND P1, PT, R5, 0.40999999642372131348, PT ;  /* 0x3ed1eb850500780b */ /* 0x000fe20003f2e000 */
[----:B------:R-:W-:-:S03]  /*03b0*/  HFMA2.MMA R10, -RZ, RZ, 0.83837890625, -4044 ;  /* 0x3ab5ebe6ff0a7435 */ /* 0x000fc600000001ff */
[----:B0-----:R-:W-:-:S05]  /*03c0*/  FSEL R6, R4, RZ, P1 ;  /* 0x000000ff04067208 */ /* 0x001fca0000800000 */
[C---:B------:R-:W-:Y:S01]  /*03d0*/  FFMA.FTZ R5, -R6.reuse, 0.693145751953125, R7 ;  /* 0x3f31720006057823 */ /* 0x040fe20000010107 */
[----:B------:R-:W-:-:S03]  /*03e0*/  FSETP.NEU.AND P2, PT, R6, 128, PT ;  /* 0x430000000600780b */ /* 0x000fc60003f4d000 */
[C---:B------:R-:W-:Y:S01]  /*03f0*/  FFMA.FTZ R5, -R6.reuse, 1.428606765330187045e-06, R5 ;  /* 0x35bfbe8e06057823 */ /* 0x040fe20000010105 */
[----:B------:R-:W-:-:S03]  /*0400*/  FSEL R6, R6, 127, P2 ;  /* 0x42fe000006067808 */ /* 0x000fc60001000000 */
[C---:B------:R-:W-:Y:S01]  /*0410*/  FFMA.FTZ R10, R5.reuse, R10, 0.0083824126049876213074 ;  /* 0x3c095663050a7423 */ /* 0x040fe2000001000a */
[----:B------:R-:W0:Y:S03]  /*0420*/  MUFU.EX2 R8, R6 ;  /* 0x0000000600087308 */ /* 0x000e260000000800 */
[----:B------:R-:W-:-:S04]  /*0430*/  FFMA.FTZ R10, R5, R10, 0.041667830199003219604 ;  /* 0x3d2aabe3050a7423 */ /* 0x000fc8000001000a */
[----:B------:R-:W-:-:S04]  /*0440*/  FFMA.FTZ R10, R5, R10, 0.16666397452354431152 ;  /* 0x3e2aa9f6050a7423 */ /* 0x000fc8000001000a */
[----:B------:R-:W-:-:S04]  /*0450*/  FFMA.FTZ R10, R5, R10, 0.49999994039535522461 ;  /* 0x3efffffe050a7423 */ /* 0x000fc8000001000a */
[----:B------:R-:W-:Y:S01]  /*0460*/  FMUL R10, R5, R10 ;  /* 0x0000000a050a7220 */ /* 0x000fe20000400000 */
[----:B0-----:R-:W-:-:S03]  /*0470*/  FADD R11, R8, -1 ;  /* 0xbf800000080b7421 */ /* 0x001fc60000000000 */
[----:B------:R-:W-:Y:S02]  /*0480*/  FFMA.FTZ R9, R5, R10, R5 ;  /* 0x0000000a05097223 */ /* 0x000fe40000010005 */
[----:B------:R-:W0:Y:S01]  /*0490*/  LDC.64 R4, c[0x0][0x218] ;  /* 0x00008600ff047b82 */ /* 0x000e220000000a00 */
[----:B------:R-:W-:Y:S01]  /*04a0*/  FSETP.NEU.AND P1, PT, R7, RZ, PT ;  /* 0x000000ff0700720b */ /* 0x000fe20003f2d000 */
[----:B------:R-:W-:-:S04]  /*04b0*/  FFMA.FTZ R8, R8, R9, R11 ;  /* 0x0000000908087223 */ /* 0x000fc8000001000b */
[----:B------:R-:W-:Y:S01]  /*04c0*/  @!P2 FADD R8, R8, R8 ;  /* 0x000000080808a221 */ /* 0x000fe20000000000 */
[C---:B------:R-:W-:Y:S02]  /*04d0*/  FSETP.GT.AND P2, PT, R6.reuse, 128, PT ;  /* 0x430000000600780b */ /* 0x040fe40003f44000 */
[----:B------:R-:W-:Y:S02]  /*04e0*/  FSETP.GEU.AND P3, PT, R6, -25, PT ;  /* 0xc1c800000600780b */ /* 0x000fe40003f6e000 */
[----:B------:R-:W-:Y:S01]  /*04f0*/  FSEL R8, R8, +INF , !P2 ;  /* 0x7f80000008087808 */ /* 0x000fe20005000000 */
[----:B------:R1:W-:Y:S03]  /*0500*/  @!P0 STG.E desc[UR4][R2.64], R12 ;  /* 0x0000000c02008986 */ /* 0x0003e6000c101904 */
[----:B------:R-:W-:Y:S01]  /*0510*/  FSEL R8, R8, -1, P3 ;  /* 0xbf80000008087808 */ /* 0x000fe20001800000 */
[C---:B------:R-:W-:Y:S01]  /*0520*/  @!P1 FADD R8, R7.reuse, R7 ;  /* 0x0000000707089221 */ /* 0x040fe20000000000 */
[----:B------:R-:W-:-:S04]  /*0530*/  FSETP.GT.AND P1, PT, R7, RZ, PT ;  /* 0x000000ff0700720b */ /* 0x000fc80003f24000 */
[----:B------:R-:W-:Y:S01]  /*0540*/  FSEL R7, R7, R8, P1 ;  /* 0x0000000807077208 */ /* 0x000fe20000800000 */
[----:B0-----:R-:W-:Y:S01]  /*0550*/  IMAD.WIDE R4, R0, 0x4, R4 ;  /* 0x0000000400047825 */ /* 0x001fe200078e0204 */
[----:B-1----:R-:W-:Y:S07]  /*0560*/  @P0 EXIT ;  /* 0x000000000000094d */ /* 0x002fee0003800000 */
[----:B------:R-:W-:Y:S01]  /*0570*/  STG.E desc[UR4][R4.64], R7 ;  /* 0x0000000704007986 */ /* 0x000fe2000c101904 */
[----:B------:R-:W-:Y:S05]  /*0580*/  EXIT ;  /* 0x000000000000794d */ /* 0x000fea0003800000 */
.L_x_0:
[----:B------:R-:W-:-:S00]  /*0590*/  BRA `(.L_x_0) ;  /* 0xfffffffc00fc7947 */ /* 0x000fc0000383ffff */
[----:B------:R-:W-:-:S00]  /*05a0*/  NOP ;  /* 0x0000000000007918 */ /* 0x000fc00000000000 */
        /* <DEDUP_REMOVED lines=13> */
.L_x_1:


//--------------------- .nv.global.init           --------------------------
	.section	.nv.global.init,"aw",@progbits
.nv.global.init:
	.type		_$_str,@object
	.size		_$_str,(_$_str_$_2 - _$_str)
_$_str:
        /*0000*/ 	.byte	0x5f, 0x5f, 0x43, 0x55, 0x44, 0x41, 0x5f, 0x46, 0x54, 0x5a, 0x00
	.type		_$_str_$_2,@object
	.size		_$_str_$_2,(.L_1 - _$_str_$_2)
_$_str_$_2:
        /*000b*/ 	.byte	0x5f, 0x5f, 0x43, 0x55, 0x44, 0x41, 0x5f, 0x50, 0x52, 0x45, 0x43, 0x5f, 0x53, 0x51, 0x52, 0x54
        /*001b*/ 	.byte	0x00
.L_1:


//--------------------- .nv.constant0.triton_poi_fused__native_batch_norm_legit_no_training_add_convolution_elu_6 --------------------------
	.section	.nv.constant0.triton_poi_fused__native_batch_norm_legit_no_training_add_convolution_elu_6,"a",@progbits
	.sectionflags	@""
	.align	4
.nv.constant0.triton_poi_fused__native_batch_norm_legit_no_training_add_convolution_elu_6:
	.zero		596
